	.headerflags	@"EF_CUDA_TEXMODE_UNIFIED EF_CUDA_64BIT_ADDRESS EF_CUDA_ACCELERATORS EF_CUDA_SM90 EF_CUDA_VIRTUAL_SM(EF_CUDA_SM90)"
	.elftype	@"ET_EXEC"


//--------------------- .nv.info                  --------------------------
	.section	.nv.info,"",@"SHT_CUDA_INFO"
	.align	4


	//----- nvinfo : EIATTR_REGCOUNT
	.align		4
        /*0000*/ 	.byte	0x04, 0x2f
        /*0002*/ 	.short	(.L_1 - .L_0)
	.align		4
.L_0:
        /*0004*/ 	.word	index@(triton_poi_fused_add_copy_mul_2)
        /*0008*/ 	.word	0x00000028


	//----- nvinfo : EIATTR_MIN_STACK_SIZE
	.align		4
.L_1:
        /*000c*/ 	.byte	0x04, 0x12
        /*000e*/ 	.short	(.L_3 - .L_2)
	.align		4
.L_2:
        /*0010*/ 	.word	index@(triton_poi_fused_add_copy_mul_2)
        /*0014*/ 	.word	0x00000000


	//----- nvinfo : EIATTR_FRAME_SIZE
	.align		4
.L_3:
        /*0018*/ 	.byte	0x04, 0x11
        /*001a*/ 	.short	(.L_5 - .L_4)
	.align		4
.L_4:
        /*001c*/ 	.word	index@(triton_poi_fused_add_copy_mul_2)
        /*0020*/ 	.word	0x00000000


	//----- nvinfo : EIATTR_MIN_STACK_SIZE
	.align		4
.L_5:
        /*0024*/ 	.byte	0x04, 0x12
        /*0026*/ 	.short	(.L_7 - .L_6)
	.align		4
.L_6:
        /*0028*/ 	.word	index@(triton_poi_fused_add_copy_mul_2)
        /*002c*/ 	.word	0x00000000
.L_7:


//--------------------- .nv.info.triton_poi_fused_add_copy_mul_2 --------------------------
	.section	.nv.info.triton_poi_fused_add_copy_mul_2,"",@"SHT_CUDA_INFO"
	.sectionflags	@""
	.align	4


	//----- nvinfo : EIATTR_CUDA_API_VERSION
	.align		4
        /*0000*/ 	.byte	0x04, 0x37
        /*0002*/ 	.short	(.L_9 - .L_8)
.L_8:
        /*0004*/ 	.word	0x0000007c


	//----- nvinfo : EIATTR_KPARAM_INFO
	.align		4
.L_9:
        /*0008*/ 	.byte	0x04, 0x17
        /*000a*/ 	.short	(.L_11 - .L_10)
.L_10:
        /*000c*/ 	.word	0x00000000
        /*0010*/ 	.short	0x0003
        /*0012*/ 	.short	0x0014
        /*0014*/ 	.byte	0x00, 0xf0, 0x11, 0x00


	//----- nvinfo : EIATTR_KPARAM_INFO
	.align		4
.L_11:
        /*0018*/ 	.byte	0x04, 0x17
        /*001a*/ 	.short	(.L_13 - .L_12)
.L_12:
        /*001c*/ 	.word	0x00000000
        /*0020*/ 	.short	0x0002
        /*0022*/ 	.short	0x0010
        /*0024*/ 	.byte	0x00, 0xf0, 0x11, 0x00


	//----- nvinfo : EIATTR_KPARAM_INFO
	.align		4
.L_13:
        /*0028*/ 	.byte	0x04, 0x17
        /*002a*/ 	.short	(.L_15 - .L_14)
.L_14:
        /*002c*/ 	.word	0x00000000
        /*0030*/ 	.short	0x0001
        /*0032*/ 	.short	0x0008
        /*0034*/ 	.byte	0x00, 0xf4, 0x21, 0x00


	//----- nvinfo : EIATTR_KPARAM_INFO
	.align		4
.L_15:
        /*0038*/ 	.byte	0x04, 0x17
        /*003a*/ 	.short	(.L_17 - .L_16)
.L_16:
        /*003c*/ 	.word	0x00000000
        /*0040*/ 	.short	0x0000
        /*0042*/ 	.short	0x0000
        /*0044*/ 	.byte	0x00, 0xf4, 0x21, 0x00


	//----- nvinfo : EIATTR_SPARSE_MMA_MASK
	.align		4
.L_17:
        /*0048*/ 	.byte	0x03, 0x50
        /*004a*/ 	.short	0x0000


	//----- nvinfo : EIATTR_MAXREG_COUNT
	.align		4
        /*004c*/ 	.byte	0x03, 0x1b
        /*004e*/ 	.short	0x00ff


	//----- nvinfo : EIATTR_EXIT_INSTR_OFFSETS
	.align		4
        /*0050*/ 	.byte	0x04, 0x1c
        /*0052*/ 	.short	(.L_19 - .L_18)


	//   ....[0]....
.L_18:
        /*0054*/ 	.word	0x00000ac0


	//   ....[1]....
        /*0058*/ 	.word	0x00000ae0


	//----- nvinfo : EIATTR_REQNTID
	.align		4
.L_19:
        /*005c*/ 	.byte	0x04, 0x10
        /*005e*/ 	.short	(.L_21 - .L_20)
.L_20:
        /*0060*/ 	.word	0x00000080
        /*0064*/ 	.word	0x00000001
        /*0068*/ 	.word	0x00000001


	//----- nvinfo : EIATTR_CBANK_PARAM_SIZE
	.align		4
.L_21:
        /*006c*/ 	.byte	0x03, 0x19
        /*006e*/ 	.short	0x0018


	//----- nvinfo : EIATTR_PARAM_CBANK
	.align		4
        /*0070*/ 	.byte	0x04, 0x0a
        /*0072*/ 	.short	(.L_23 - .L_22)
	.align		4
.L_22:
        /*0074*/ 	.word	index@(.nv.constant0.triton_poi_fused_add_copy_mul_2)
        /*0078*/ 	.short	0x0210
        /*007a*/ 	.short	0x0018


	//----- nvinfo : EIATTR_SW_WAR
	.align		4
.L_23:
        /*007c*/ 	.byte	0x04, 0x36
        /*007e*/ 	.short	(.L_25 - .L_24)
.L_24:
        /*0080*/ 	.word	0x00000008
.L_25:


//--------------------- .nv.callgraph             --------------------------
	.section	.nv.callgraph,"",@"SHT_CUDA_CALLGRAPH"
	.align	4
	.sectionentsize	8
	.align		4
        /*0000*/ 	.word	0x00000000
	.align		4
        /*0004*/ 	.word	0xffffffff
	.align		4
        /*0008*/ 	.word	0x00000000
	.align		4
        /*000c*/ 	.word	0xfffffffe
	.align		4
        /*0010*/ 	.word	0x00000000
	.align		4
        /*0014*/ 	.word	0xfffffffd
	.align		4
        /*0018*/ 	.word	0x00000000
	.align		4
        /*001c*/ 	.word	0xfffffffc


//--------------------- .text.triton_poi_fused_add_copy_mul_2 --------------------------
	.section	.text.triton_poi_fused_add_copy_mul_2,"ax",@progbits
	.align	128
        .global         triton_poi_fused_add_copy_mul_2
        .type           triton_poi_fused_add_copy_mul_2,@function
        .size           triton_poi_fused_add_copy_mul_2,(.L_x_1 - triton_poi_fused_add_copy_mul_2)
        .other          triton_poi_fused_add_copy_mul_2,@"STO_CUDA_ENTRY STV_DEFAULT"
triton_poi_fused_add_copy_mul_2:
.text.triton_poi_fused_add_copy_mul_2:
[----:B------:R-:W0:Y:S01]  /*0000*/  LDC R1, c[0x0][0x28] ;  /* 0x00000a00ff017b82 */ /* 0x000e220000000800 */
[----:B------:R-:W1:Y:S07]  /*0010*/  S2R R14, SR_TID.X ;  /* 0x00000000000e7919 */ /* 0x000e6e0000002100 */
[----:B------:R-:W2:Y:S01]  /*0020*/  S2UR UR4, SR_CTAID.Y ;  /* 0x00000000000479c3 */ /* 0x000ea20000002600 */
[----:B------:R-:W-:Y:S01]  /*0030*/  HFMA2.MMA R4, -RZ, RZ, 0, 0 ;  /* 0x00000000ff047435 */ /* 0x000fe200000001ff */
[----:B------:R-:W-:Y:S01]  /*0040*/  MOV R34, RZ ;  /* 0x000000ff00227202 */ /* 0x000fe20000000f00 */
[----:B------:R-:W3:Y:S01]  /*0050*/  S2R R3, SR_CTAID.X ;  /* 0x0000000000037919 */ /* 0x000ee20000002500 */
[----:B------:R-:W-:-:S04]  /*0060*/  ULDC.64 UR6, c[0x0][0x208] ;  /* 0x0000820000067ab9 */ /* 0x000fc80000000a00 */
[----:B------:R-:W4:Y:S01]  /*0070*/  LDC.64 R20, c[0x0][0x210] ;  /* 0x00008400ff147b82 */ /* 0x000f220000000a00 */
[----:B--2---:R-:W-:Y:S01]  /*0080*/  USHF.L.U32 UR4, UR4, 0x4, URZ ;  /* 0x0000000404047899 */ /* 0x004fe2000800063f */
[----:B-1----:R-:W-:Y:S02]  /*0090*/  SHF.R.U32.HI R37, RZ, 0x6, R14 ;  /* 0x00000006ff257819 */ /* 0x002fe4000001160e */
[----:B------:R-:W-:Y:S02]  /*00a0*/  LOP3.LUT R14, R14, 0x3f, RZ, 0xc0, !PT ;  /* 0x0000003f0e0e7812 */ /* 0x000fe400078ec0ff */
[----:B------:R-:W-:Y:S02]  /*00b0*/  SGXT.U32 R37, R37, 0x1 ;  /* 0x000000012525781a */ /* 0x000fe40000000000 */
[----:B---3--:R-:W-:Y:S02]  /*00c0*/  LEA R14, R3, R14, 0x6 ;  /* 0x0000000e030e7211 */ /* 0x008fe400078e30ff */
[----:B------:R-:W-:-:S02]  /*00d0*/  LOP3.LUT R37, R37, UR4, RZ, 0xfc, !PT ;  /* 0x0000000425257c12 */ /* 0x000fc4000f8efcff */
[----:B------:R-:W-:Y:S02]  /*00e0*/  ISETP.GE.AND P0, PT, R14, 0x15d39, PT ;  /* 0x00015d390e00780c */ /* 0x000fe40003f06270 */
[----:B------:R-:W-:Y:S01]  /*00f0*/  IADD3 R36, R14, 0x2ba72, RZ ;  /* 0x0002ba720e247810 */ /* 0x000fe20007ffe0ff */
[C---:B------:R-:W-:Y:S01]  /*0100*/  IMAD.HI R0, R37.reuse, 0x55555556, RZ ;  /* 0x5555555625007827 */ /* 0x040fe200078e02ff */
[----:B------:R-:W-:-:S03]  /*0110*/  ISETP.LT.AND P1, PT, R37, 0xc, !P0 ;  /* 0x0000000c2500780c */ /* 0x000fc60004721270 */
[----:B------:R-:W-:Y:S01]  /*0120*/  IMAD R9, R37, 0x15d39, R14 ;  /* 0x00015d3925097824 */ /* 0x000fe200078e020e */
[----:B------:R-:W-:-:S03]  /*0130*/  LEA.HI R0, R0, R0, RZ, 0x1 ;  /* 0x0000000000007211 */ /* 0x000fc600078f08ff */
[----:B----4-:R-:W-:-:S04]  /*0140*/  IMAD.WIDE R16, R9, 0x4, R20 ;  /* 0x0000000409107825 */ /* 0x010fc800078e0214 */
[----:B------:R-:W-:Y:S02]  /*0150*/  IMAD R7, R0, 0x417ab, R36 ;  /* 0x000417ab00077824 */ /* 0x000fe400078e0224 */
[----:B------:R-:W2:Y:S02]  /*0160*/  @P1 LDG.E.EL R34, desc[UR6][R16.64] ;  /* 0x0000000610221981 */ /* 0x000ea4000c2e1900 */
[----:B------:R-:W-:-:S05]  /*0170*/  IMAD.WIDE R6, R7, 0x4, R20 ;  /* 0x0000000407067825 */ /* 0x000fca00078e0214 */
[----:B------:R-:W2:Y:S01]  /*0180*/  @P1 LDG.E.EL R4, desc[UR6][R6.64] ;  /* 0x0000000606041981 */ /* 0x000ea2000c2e1900 */
[----:B------:R-:W-:-:S05]  /*0190*/  LOP3.LUT R35, R37, 0x2, RZ, 0xfc, !PT ;  /* 0x0000000225237812 */ /* 0x000fca00078efcff */
[C---:B------:R-:W-:Y:S01]  /*01a0*/  IMAD.HI R22, R35.reuse, 0x55555556, RZ ;  /* 0x5555555623167827 */ /* 0x040fe200078e02ff */
[----:B------:R-:W-:-:S04]  /*01b0*/  ISETP.LT.AND P2, PT, R35, 0xc, !P0 ;  /* 0x0000000c2300780c */ /* 0x000fc80004741270 */
[----:B------:R-:W-:Y:S01]  /*01c0*/  LEA.HI R22, R22, R22, RZ, 0x1 ;  /* 0x0000001616167211 */ /* 0x000fe200078f08ff */
[----:B------:R-:W-:Y:S01]  /*01d0*/  IMAD R5, R0, -0x3, R37 ;  /* 0xfffffffd00057824 */ /* 0x000fe200078e0225 */
[----:B------:R-:W-:-:S03]  /*01e0*/  CS2R R32, SRZ ;  /* 0x0000000000207805 */ /* 0x000fc6000001ff00 */
[----:B------:R-:W-:Y:S01]  /*01f0*/  IMAD R11, R22, 0x417ab, R36 ;  /* 0x000417ab160b7824 */ /* 0x000fe200078e0224 */
[----:B------:R-:W-:-:S03]  /*0200*/  LOP3.LUT R12, R37, 0x6, RZ, 0xfc, !PT ;  /* 0x00000006250c7812 */ /* 0x000fc600078efcff */
[----:B------:R-:W-:Y:S01]  /*0210*/  IMAD.WIDE R10, R11, 0x4, R20 ;  /* 0x000000040b0a7825 */ /* 0x000fe200078e0214 */
[----:B------:R-:W-:-:S03]  /*0220*/  ISETP.NE.AND P5, PT, R5, 0x2, PT ;  /* 0x000000020500780c */ /* 0x000fc60003fa5270 */
[C---:B------:R-:W-:Y:S01]  /*0230*/  IMAD.HI R29, R12.reuse, 0x55555556, RZ ;  /* 0x555555560c1d7827 */ /* 0x040fe200078e02ff */
[----:B------:R1:W3:Y:S01]  /*0240*/  @P2 LDG.E.EL R32, desc[UR6][R10.64] ;  /* 0x000000060a202981 */ /* 0x0002e2000c2e1900 */
[----:B------:R-:W-:Y:S02]  /*0250*/  LOP3.LUT R2, R37, 0x4, RZ, 0xfc, !PT ;  /* 0x0000000425027812 */ /* 0x000fe400078efcff */
[----:B------:R-:W-:Y:S02]  /*0260*/  ISETP.LT.AND P4, PT, R12, 0xc, !P0 ;  /* 0x0000000c0c00780c */ /* 0x000fe40004781270 */
[----:B------:R-:W-:Y:S02]  /*0270*/  LEA.HI R29, R29, R29, RZ, 0x1 ;  /* 0x0000001d1d1d7211 */ /* 0x000fe400078f08ff */
[----:B-1----:R-:W-:Y:S01]  /*0280*/  LOP3.LUT R10, R37, 0x8, RZ, 0xfc, !PT ;  /* 0x00000008250a7812 */ /* 0x002fe200078efcff */
[----:B------:R-:W-:Y:S01]  /*0290*/  IMAD.HI R31, R2, 0x55555556, RZ ;  /* 0x55555556021f7827 */ /* 0x000fe200078e02ff */
[----:B------:R-:W-:-:S02]  /*02a0*/  MOV R13, 0x3ee66666 ;  /* 0x3ee66666000d7802 */ /* 0x000fc40000000f00 */
[----:B------:R-:W-:Y:S01]  /*02b0*/  LOP3.LUT R6, R37, 0xc, RZ, 0xfc, !PT ;  /* 0x0000000c25067812 */ /* 0x000fe200078efcff */
[----:B------:R-:W-:Y:S01]  /*02c0*/  IMAD.HI R15, R10, 0x55555556, RZ ;  /* 0x555555560a0f7827 */ /* 0x000fe200078e02ff */
[----:B------:R-:W-:Y:S01]  /*02d0*/  HFMA2.MMA R30, -RZ, RZ, 0, 0 ;  /* 0x00000000ff1e7435 */ /* 0x000fe200000001ff */
[----:B------:R-:W-:Y:S02]  /*02e0*/  LEA.HI R31, R31, R31, RZ, 0x1 ;  /* 0x0000001f1f1f7211 */ /* 0x000fe400078f08ff */
[----:B------:R-:W-:Y:S01]  /*02f0*/  IMAD R19, R29, 0x417ab, R36 ;  /* 0x000417ab1d137824 */ /* 0x000fe200078e0224 */
[----:B------:R-:W-:Y:S01]  /*0300*/  LEA.HI R15, R15, R15, RZ, 0x1 ;  /* 0x0000000f0f0f7211 */ /* 0x000fe200078f08ff */
[----:B------:R-:W-:Y:S01]  /*0310*/  IMAD.HI R23, R6, 0x55555556, RZ ;  /* 0x5555555606177827 */ /* 0x000fe200078e02ff */
[----:B------:R-:W-:Y:S02]  /*0320*/  LOP3.LUT R8, R37, 0xa, RZ, 0xfc, !PT ;  /* 0x0000000a25087812 */ /* 0x000fe400078efcff */
[----:B------:R-:W-:Y:S01]  /*0330*/  ISETP.LT.AND P3, PT, R2, 0xc, !P0 ;  /* 0x0000000c0200780c */ /* 0x000fe20004761270 */
[----:B------:R-:W-:Y:S01]  /*0340*/  IMAD.WIDE R18, R19, 0x4, R20 ;  /* 0x0000000413127825 */ /* 0x000fe200078e0214 */
[----:B------:R-:W-:Y:S01]  /*0350*/  HFMA2.MMA R28, -RZ, RZ, 0, 0 ;  /* 0x00000000ff1c7435 */ /* 0x000fe200000001ff */
[----:B------:R-:W-:-:S02]  /*0360*/  ISETP.LT.AND P6, PT, R8, 0xc, !P0 ;  /* 0x0000000c0800780c */ /* 0x000fc400047c1270 */
[--C-:B------:R-:W-:Y:S01]  /*0370*/  IMAD R3, R15, 0x417ab, R36.reuse ;  /* 0x000417ab0f037824 */ /* 0x100fe200078e0224 */
[----:B------:R-:W-:Y:S01]  /*0380*/  LEA.HI R23, R23, R23, RZ, 0x1 ;  /* 0x0000001717177211 */ /* 0x000fe200078f08ff */
[----:B------:R-:W-:Y:S01]  /*0390*/  IMAD R25, R31, 0x417ab, R36 ;  /* 0x000417ab1f197824 */ /* 0x000fe200078e0224 */
[----:B------:R1:W4:Y:S01]  /*03a0*/  @P4 LDG.E.EL R30, desc[UR6][R18.64] ;  /* 0x00000006121e4981 */ /* 0x000322000c2e1900 */
[----:B------:R-:W-:Y:S01]  /*03b0*/  IMAD.HI R17, R8, 0x55555556, RZ ;  /* 0x5555555608117827 */ /* 0x000fe200078e02ff */
[----:B------:R-:W-:-:S03]  /*03c0*/  HFMA2.MMA R16, -RZ, RZ, 0, 0 ;  /* 0x00000000ff107435 */ /* 0x000fc600000001ff */
[----:B------:R-:W-:Y:S01]  /*03d0*/  IMAD.WIDE R24, R25, 0x4, R20 ;  /* 0x0000000419187825 */ /* 0x000fe200078e0214 */
[----:B------:R-:W-:-:S03]  /*03e0*/  LEA.HI R17, R17, R17, RZ, 0x1 ;  /* 0x0000001111117211 */ /* 0x000fc600078f08ff */
[----:B-1----:R-:W-:Y:S01]  /*03f0*/  IMAD.WIDE R18, R3, 0x4, R20 ;  /* 0x0000000403127825 */ /* 0x002fe200078e0214 */
[----:B------:R1:W5:Y:S03]  /*0400*/  @P3 LDG.E.EL R33, desc[UR6][R24.64] ;  /* 0x0000000618213981 */ /* 0x000366000c2e1900 */
[--C-:B------:R-:W-:Y:S01]  /*0410*/  IMAD R3, R23, 0x417ab, R36.reuse ;  /* 0x000417ab17037824 */ /* 0x100fe200078e0224 */
[----:B------:R-:W-:Y:S02]  /*0420*/  MOV R26, RZ ;  /* 0x000000ff001a7202 */ /* 0x000fe40000000f00 */
[----:B------:R-:W-:Y:S01]  /*0430*/  MOV R7, RZ ;  /* 0x000000ff00077202 */ /* 0x000fe20000000f00 */
[----:B-1----:R-:W-:-:S04]  /*0440*/  IMAD R25, R17, 0x417ab, R36 ;  /* 0x000417ab11197824 */ /* 0x002fc800078e0224 */
[----:B------:R-:W-:-:S05]  /*0450*/  IMAD.WIDE R24, R25, 0x4, R20 ;  /* 0x0000000419187825 */ /* 0x000fca00078e0214 */
[----:B------:R-:W5:Y:S01]  /*0460*/  @P6 LDG.E.EL R26, desc[UR6][R24.64] ;  /* 0x00000006181a6981 */ /* 0x000f62000c2e1900 */
[----:B--2---:R-:W-:Y:S01]  /*0470*/  @!P5 FFMA R34, R4, R13, -0.18799999356269836426 ;  /* 0xbe4083120422d423 */ /* 0x004fe2000000000d */
[----:B------:R-:W-:Y:S02]  /*0480*/  ISETP.LT.AND P5, PT, R10, 0xc, !P0 ;  /* 0x0000000c0a00780c */ /* 0x000fe400047a1270 */
[----:B------:R-:W-:Y:S02]  /*0490*/  LOP3.LUT R4, R37, 0xe, RZ, 0xfc, !PT ;  /* 0x0000000e25047812 */ /* 0x000fe400078efcff */
[----:B------:R-:W-:-:S03]  /*04a0*/  ISETP.GT.AND P0, PT, RZ, UR4, !P0 ;  /* 0x00000004ff007c0c */ /* 0x000fc6000c704270 */
[----:B------:R-:W-:-:S05]  /*04b0*/  IMAD.HI R27, R4, 0x55555556, RZ ;  /* 0x55555556041b7827 */ /* 0x000fca00078e02ff */
[----:B------:R-:W-:Y:S01]  /*04c0*/  LEA.HI R27, R27, R27, RZ, 0x1 ;  /* 0x0000001b1b1b7211 */ /* 0x000fe200078f08ff */
[----:B------:R1:W2:Y:S02]  /*04d0*/  @P5 LDG.E.EL R28, desc[UR6][R18.64] ;  /* 0x00000006121c5981 */ /* 0x0002a4000c2e1900 */
[----:B-1----:R-:W-:-:S04]  /*04e0*/  IMAD.WIDE R18, R3, 0x4, R20 ;  /* 0x0000000403127825 */ /* 0x002fc800078e0214 */
[----:B------:R-:W-:Y:S01]  /*04f0*/  IMAD R3, R27, 0x417ab, R36 ;  /* 0x000417ab1b037824 */ /* 0x000fe200078e0224 */
[----:B------:R1:W2:Y:S03]  /*0500*/  @P0 LDG.E.EL R16, desc[UR6][R18.64] ;  /* 0x0000000612100981 */ /* 0x0002a6000c2e1900 */
[----:B-1----:R-:W-:-:S05]  /*0510*/  IMAD.WIDE R18, R3, 0x4, R20 ;  /* 0x0000000403127825 */ /* 0x002fca00078e0214 */
[----:B------:R1:W2:Y:S01]  /*0520*/  @P0 LDG.E.EL R7, desc[UR6][R18.64] ;  /* 0x0000000612070981 */ /* 0x0002a2000c2e1900 */
[----:B------:R-:W-:Y:S01]  /*0530*/  IADD3 R25, R9, 0x2ba72, RZ ;  /* 0x0002ba7209197810 */ /* 0x000fe20007ffe0ff */
[----:B------:R-:W-:Y:S01]  /*0540*/  HFMA2.MMA R3, -RZ, RZ, 0, 0 ;  /* 0x00000000ff037435 */ /* 0x000fe200000001ff */
[----:B------:R-:W-:Y:S01]  /*0550*/  IMAD R5, R14, 0x3, R5 ;  /* 0x000000030e057824 */ /* 0x000fe200078e0205 */
[----:B------:R-:W-:Y:S02]  /*0560*/  IADD3 R11, R9, 0x574e4, RZ ;  /* 0x000574e4090b7810 */ /* 0x000fe40007ffe0ff */
[----:B------:R-:W-:-:S04]  /*0570*/  IMAD.WIDE R24, R25, 0x4, R20 ;  /* 0x0000000419187825 */ /* 0x000fc800078e0214 */
[----:B------:R-:W-:Y:S01]  /*0580*/  IMAD R5, R0, 0x417ab, R5 ;  /* 0x000417ab00057824 */ /* 0x000fe200078e0205 */
[----:B------:R-:W-:Y:S01]  /*0590*/  MOV R0, RZ ;  /* 0x000000ff00007202 */ /* 0x000fe20000000f00 */
[----:B------:R5:W2:Y:S01]  /*05a0*/  @P2 LDG.E.EL R3, desc[UR6][R24.64] ;  /* 0x0000000618032981 */ /* 0x000aa2000c2e1900 */
[----:B-1----:R-:W-:Y:S01]  /*05b0*/  IMAD.WIDE R18, R11, 0x4, R20 ;  /* 0x000000040b127825 */ /* 0x002fe200078e0214 */
[----:B------:R-:W-:-:S03]  /*05c0*/  IADD3 R11, R9, 0x82f56, RZ ;  /* 0x00082f56090b7810 */ /* 0x000fc60007ffe0ff */
[-C--:B---3--:R-:W-:Y:S01]  /*05d0*/  FFMA R32, R32, R13.reuse, -0.18799999356269836426 ;  /* 0xbe40831220207423 */ /* 0x088fe2000000000d */
[-C--:B----4-:R-:W-:Y:S01]  /*05e0*/  FFMA R30, R30, R13.reuse, -0.18799999356269836426 ;  /* 0xbe4083121e1e7423 */ /* 0x090fe2000000000d */
[----:B------:R1:W3:Y:S01]  /*05f0*/  @P3 LDG.E.EL R0, desc[UR6][R18.64] ;  /* 0x0000000612003981 */ /* 0x0002e2000c2e1900 */
[----:B-----5:R-:W-:Y:S01]  /*0600*/  HFMA2.MMA R24, -RZ, RZ, 5.9604644775390625e-08, 334.25 ;  /* 0x00015d39ff187435 */ /* 0x020fe200000001ff */
[----:B------:R-:W-:Y:S01]  /*0610*/  FFMA R33, R33, R13, -0.18799999356269836426 ;  /* 0xbe40831221217423 */ /* 0x000fe2000000000d */
[----:B------:R-:W-:Y:S01]  /*0620*/  IADD3 R25, R9, 0xae9c8, RZ ;  /* 0x000ae9c809197810 */ /* 0x000fe20007ffe0ff */
[----:B-1----:R-:W-:Y:S01]  /*0630*/  IMAD.WIDE R18, R11, 0x4, R20 ;  /* 0x000000040b127825 */ /* 0x002fe200078e0214 */
[----:B------:R-:W-:-:S06]  /*0640*/  HFMA2.MMA R11, -RZ, RZ, 0, 0 ;  /* 0x00000000ff0b7435 */ /* 0x000fcc00000001ff */
[----:B------:R-:W-:Y:S02]  /*0650*/  IMAD R37, R37, R24, 0x105eac ;  /* 0x00105eac25257424 */ /* 0x000fe400078e0218 */
[----:B------:R-:W-:-:S03]  /*0660*/  FFMA R26, R26, R13, -0.18799999356269836426 ;  /* 0xbe4083121a1a7423 */ /* 0x000fc6000000000d */
[----:B------:R-:W-:Y:S02]  /*0670*/  IADD3 R36, R36, R37, RZ ;  /* 0x0000002524247210 */ /* 0x000fe40007ffe0ff */
[----:B------:R-:W-:Y:S01]  /*0680*/  IADD3 R37, R14, R37, RZ ;  /* 0x000000250e257210 */ /* 0x000fe20007ffe0ff */
[-C--:B--2---:R-:W-:Y:S01]  /*0690*/  FFMA R28, R28, R13.reuse, -0.18799999356269836426 ;  /* 0xbe4083121c1c7423 */ /* 0x084fe2000000000d */
[-C--:B------:R-:W-:Y:S01]  /*06a0*/  FFMA R16, R16, R13.reuse, -0.18799999356269836426 ;  /* 0xbe40831210107423 */ /* 0x080fe2000000000d */
[----:B------:R-:W-:Y:S01]  /*06b0*/  FFMA R13, R7, R13, -0.18799999356269836426 ;  /* 0xbe408312070d7423 */ /* 0x000fe2000000000d */
[----:B------:R-:W-:-:S06]  /*06c0*/  MOV R7, RZ ;  /* 0x000000ff00077202 */ /* 0x000fcc0000000f00 */
[----:B------:R1:W2:Y:S02]  /*06d0*/  @P4 LDG.E.EL R7, desc[UR6][R18.64] ;  /* 0x0000000612074981 */ /* 0x0002a4000c2e1900 */
[--C-:B-1----:R-:W-:Y:S01]  /*06e0*/  IMAD.WIDE R18, R25, 0x4, R20.reuse ;  /* 0x0000000419127825 */ /* 0x102fe200078e0214 */
[----:B------:R-:W-:Y:S02]  /*06f0*/  IADD3 R25, R9, 0xda43a, RZ ;  /* 0x000da43a09197810 */ /* 0x000fe40007ffe0ff */
[----:B------:R-:W-:Y:S02]  /*0700*/  MOV R9, RZ ;  /* 0x000000ff00097202 */ /* 0x000fe40000000f00 */
[----:B------:R1:W4:Y:S01]  /*0710*/  @P5 LDG.E.EL R11, desc[UR6][R18.64] ;  /* 0x00000006120b5981 */ /* 0x000322000c2e1900 */
[----:B------:R-:W-:-:S05]  /*0720*/  IMAD.WIDE R24, R25, 0x4, R20 ;  /* 0x0000000419187825 */ /* 0x000fca00078e0214 */
[----:B------:R5:W4:Y:S01]  /*0730*/  @P6 LDG.E.EL R9, desc[UR6][R24.64] ;  /* 0x0000000618096981 */ /* 0x000b22000c2e1900 */
[----:B-1----:R-:W-:-:S04]  /*0740*/  IMAD.WIDE R18, R37, 0x4, R20 ;  /* 0x0000000425127825 */ /* 0x002fc800078e0214 */
[----:B------:R-:W-:Y:S01]  /*0750*/  IMAD.WIDE R20, R36, 0x4, R20 ;  /* 0x0000000424147825 */ /* 0x000fe200078e0214 */
[----:B------:R-:W-:Y:S01]  /*0760*/  CS2R R36, SRZ ;  /* 0x0000000000247805 */ /* 0x000fe2000001ff00 */
[----:B-----5:R-:W1:Y:S05]  /*0770*/  LDC.64 R24, c[0x0][0x218] ;  /* 0x00008600ff187b82 */ /* 0x020e6a0000000a00 */
[----:B------:R1:W5:Y:S04]  /*0780*/  @P0 LDG.E.EL R37, desc[UR6][R18.64] ;  /* 0x0000000612250981 */ /* 0x000368000c2e1900 */
[----:B------:R1:W5:Y:S01]  /*0790*/  @P0 LDG.E.EL R36, desc[UR6][R20.64] ;  /* 0x0000000614240981 */ /* 0x000362000c2e1900 */
[----:B------:R-:W-:-:S02]  /*07a0*/  IMAD R35, R22, -0x3, R35 ;  /* 0xfffffffd16237824 */ /* 0x000fc400078e0223 */
[----:B------:R-:W-:Y:S02]  /*07b0*/  IMAD R2, R31, -0x3, R2 ;  /* 0xfffffffd1f027824 */ /* 0x000fe400078e0202 */
[----:B-1----:R-:W-:-:S05]  /*07c0*/  IMAD.WIDE R18, R5, 0x4, R24 ;  /* 0x0000000405127825 */ /* 0x002fca00078e0218 */
[----:B------:R1:W-:Y:S01]  /*07d0*/  @P1 STG.E desc[UR6][R18.64], R34 ;  /* 0x0000002212001986 */ /* 0x0003e2000c101906 */
[----:B------:R-:W-:Y:S01]  /*07e0*/  ISETP.NE.AND P1, PT, R35, 0x2, PT ;  /* 0x000000022300780c */ /* 0x000fe20003f25270 */
[----:B------:R-:W-:-:S03]  /*07f0*/  IMAD R12, R29, -0x3, R12 ;  /* 0xfffffffd1d0c7824 */ /* 0x000fc600078e020c */
[----:B------:R-:W-:Y:S02]  /*0800*/  SEL R3, R32, R3, !P1 ;  /* 0x0000000320037207 */ /* 0x000fe40004800000 */
[----:B------:R-:W-:Y:S01]  /*0810*/  ISETP.NE.AND P1, PT, R2, 0x2, PT ;  /* 0x000000020200780c */ /* 0x000fe20003f25270 */
[----:B------:R-:W-:-:S03]  /*0820*/  IMAD R10, R15, -0x3, R10 ;  /* 0xfffffffd0f0a7824 */ /* 0x000fc600078e020a */
[----:B---3--:R-:W-:Y:S02]  /*0830*/  SEL R0, R33, R0, !P1 ;  /* 0x0000000021007207 */ /* 0x008fe40004800000 */
[----:B------:R-:W-:Y:S01]  /*0840*/  ISETP.NE.AND P1, PT, R12, 0x2, PT ;  /* 0x000000020c00780c */ /* 0x000fe20003f25270 */
[----:B------:R-:W-:Y:S02]  /*0850*/  IMAD R8, R17, -0x3, R8 ;  /* 0xfffffffd11087824 */ /* 0x000fe400078e0208 */
[----:B------:R-:W-:Y:S02]  /*0860*/  IMAD R6, R23, -0x3, R6 ;  /* 0xfffffffd17067824 */ /* 0x000fe400078e0206 */
[----:B------:R-:W-:Y:S02]  /*0870*/  IMAD R4, R27, -0x3, R4 ;  /* 0xfffffffd1b047824 */ /* 0x000fe400078e0204 */
[----:B------:R-:W-:Y:S02]  /*0880*/  IMAD R35, R22, 0x417ab, R35 ;  /* 0x000417ab16237824 */ /* 0x000fe400078e0223 */
[----:B------:R-:W-:-:S02]  /*0890*/  IMAD R31, R31, 0x417ab, R2 ;  /* 0x000417ab1f1f7824 */ /* 0x000fc400078e0202 */
[----:B------:R-:W-:Y:S02]  /*08a0*/  IMAD R29, R29, 0x417ab, R12 ;  /* 0x000417ab1d1d7824 */ /* 0x000fe400078e020c */
[----:B-1----:R-:W-:Y:S02]  /*08b0*/  IMAD R19, R17, 0x417ab, R8 ;  /* 0x000417ab11137824 */ /* 0x002fe400078e0208 */
[----:B------:R-:W-:Y:S02]  /*08c0*/  IMAD R17, R15, 0x417ab, R10 ;  /* 0x000417ab0f117824 */ /* 0x000fe400078e020a */
[----:B------:R-:W-:Y:S02]  /*08d0*/  IMAD R5, R14, 0x3, R35 ;  /* 0x000000030e057824 */ /* 0x000fe400078e0223 */
[----:B------:R-:W-:Y:S02]  /*08e0*/  IMAD R27, R27, 0x417ab, R4 ;  /* 0x000417ab1b1b7824 */ /* 0x000fe400078e0204 */
[----:B------:R-:W-:-:S02]  /*08f0*/  IMAD R23, R23, 0x417ab, R6 ;  /* 0x000417ab17177824 */ /* 0x000fc400078e0206 */
[C---:B------:R-:W-:Y:S02]  /*0900*/  IMAD R31, R14.reuse, 0x3, R31 ;  /* 0x000000030e1f7824 */ /* 0x040fe400078e021f */
[C---:B------:R-:W-:Y:S02]  /*0910*/  IMAD R15, R14.reuse, 0x3, R29 ;  /* 0x000000030e0f7824 */ /* 0x040fe400078e021d */
[C---:B------:R-:W-:Y:S02]  /*0920*/  IMAD R17, R14.reuse, 0x3, R17 ;  /* 0x000000030e117824 */ /* 0x040fe400078e0211 */
[C---:B0-----:R-:W-:Y:S02]  /*0930*/  IMAD R21, R14.reuse, 0x3, R19 ;  /* 0x000000030e157824 */ /* 0x041fe400078e0213 */
[C---:B------:R-:W-:Y:S02]  /*0940*/  IMAD R23, R14.reuse, 0x3, R23 ;  /* 0x000000030e177824 */ /* 0x040fe400078e0217 */
[----:B------:R-:W-:-:S02]  /*0950*/  IMAD R27, R14, 0x3, R27 ;  /* 0x000000030e1b7824 */ /* 0x000fc400078e021b */
[----:B------:R-:W-:-:S04]  /*0960*/  IMAD.WIDE R14, R15, 0x4, R24 ;  /* 0x000000040f0e7825 */ /* 0x000fc800078e0218 */
[----:B------:R-:W-:-:S04]  /*0970*/  IMAD.WIDE R18, R17, 0x4, R24 ;  /* 0x0000000411127825 */ /* 0x000fc800078e0218 */
[----:B------:R-:W-:-:S04]  /*0980*/  IMAD.WIDE R20, R21, 0x4, R24 ;  /* 0x0000000415147825 */ /* 0x000fc800078e0218 */
[----:B------:R-:W-:Y:S01]  /*0990*/  IMAD.WIDE R22, R23, 0x4, R24 ;  /* 0x0000000417167825 */ /* 0x000fe200078e0218 */
[----:B--2---:R-:W-:Y:S02]  /*09a0*/  SEL R7, R30, R7, !P1 ;  /* 0x000000071e077207 */ /* 0x004fe40004800000 */
[----:B------:R-:W-:-:S04]  /*09b0*/  ISETP.NE.AND P1, PT, R10, 0x2, PT ;  /* 0x000000020a00780c */ /* 0x000fc80003f25270 */
[----:B----4-:R-:W-:Y:S02]  /*09c0*/  SEL R11, R28, R11, !P1 ;  /* 0x0000000b1c0b7207 */ /* 0x010fe40004800000 */
[----:B------:R-:W-:-:S04]  /*09d0*/  ISETP.NE.AND P1, PT, R8, 0x2, PT ;  /* 0x000000020800780c */ /* 0x000fc80003f25270 */
[----:B------:R-:W-:Y:S02]  /*09e0*/  SEL R9, R26, R9, !P1 ;  /* 0x000000091a097207 */ /* 0x000fe40004800000 */
[----:B------:R-:W-:-:S04]  /*09f0*/  ISETP.NE.AND P1, PT, R6, 0x2, PT ;  /* 0x000000020600780c */ /* 0x000fc80003f25270 */
[----:B-----5:R-:W-:Y:S02]  /*0a00*/  SEL R16, R16, R37, !P1 ;  /* 0x0000002510107207 */ /* 0x020fe40004800000 */
[----:B------:R-:W-:Y:S01]  /*0a10*/  ISETP.NE.AND P1, PT, R4, 0x2, PT ;  /* 0x000000020400780c */ /* 0x000fe20003f25270 */
[----:B------:R-:W-:-:S03]  /*0a20*/  IMAD.WIDE R4, R5, 0x4, R24 ;  /* 0x0000000405047825 */ /* 0x000fc600078e0218 */
[----:B------:R-:W-:Y:S01]  /*0a30*/  SEL R29, R13, R36, !P1 ;  /* 0x000000240d1d7207 */ /* 0x000fe20004800000 */
[--C-:B------:R-:W-:Y:S01]  /*0a40*/  IMAD.WIDE R12, R31, 0x4, R24.reuse ;  /* 0x000000041f0c7825 */ /* 0x100fe200078e0218 */
[----:B------:R0:W-:Y:S04]  /*0a50*/  @P2 STG.E desc[UR6][R4.64], R3 ;  /* 0x0000000304002986 */ /* 0x0001e8000c101906 */
[----:B------:R0:W-:Y:S04]  /*0a60*/  @P3 STG.E desc[UR6][R12.64], R0 ;  /* 0x000000000c003986 */ /* 0x0001e8000c101906 */
[----:B------:R0:W-:Y:S04]  /*0a70*/  @P4 STG.E desc[UR6][R14.64], R7 ;  /* 0x000000070e004986 */ /* 0x0001e8000c101906 */
[----:B------:R0:W-:Y:S04]  /*0a80*/  @P5 STG.E desc[UR6][R18.64], R11 ;  /* 0x0000000b12005986 */ /* 0x0001e8000c101906 */
[----:B------:R0:W-:Y:S01]  /*0a90*/  @P6 STG.E desc[UR6][R20.64], R9 ;  /* 0x0000000914006986 */ /* 0x0001e2000c101906 */
[----:B------:R-:W-:-:S03]  /*0aa0*/  IMAD.WIDE R24, R27, 0x4, R24 ;  /* 0x000000041b187825 */ /* 0x000fc600078e0218 */
[----:B------:R0:W-:Y:S02]  /*0ab0*/  @P0 STG.E desc[UR6][R22.64], R16 ;  /* 0x0000001016000986 */ /* 0x0001e4000c101906 */
[----:B0-----:R-:W-:Y:S05]  /*0ac0*/  @!P0 EXIT ;  /* 0x000000000000894d */ /* 0x001fea0003800000 */
[----:B------:R-:W-:Y:S01]  /*0ad0*/  STG.E desc[UR6][R24.64], R29 ;  /* 0x0000001d18007986 */ /* 0x000fe2000c101906 */
[----:B------:R-:W-:Y:S05]  /*0ae0*/  EXIT ;  /* 0x000000000000794d */ /* 0x000fea0003800000 */
.L_x_0:
[----:B------:R-:W-:-:S00]  /*0af0*/  BRA `(.L_x_0) ;  /* 0xfffffffc00fc7947 */ /* 0x000fc0000383ffff */
[----:B------:R-:W-:-:S00]  /*0b00*/  NOP ;  /* 0x0000000000007918 */ /* 0x000fc00000000000 */
[----:B------:R-:W-:-:S00]  /*0b10*/  NOP ;  /* 0x0000000000007918 */ /* 0x000fc00000000000 */
[----:B------:R-:W-:-:S00]  /*0b20*/  NOP ;  /* 0x0000000000007918 */ /* 0x000fc00000000000 */
[----:B------:R-:W-:-:S00]  /*0b30*/  NOP ;  /* 0x0000000000007918 */ /* 0x000fc00000000000 */
[----:B------:R-:W-:-:S00]  /*0b40*/  NOP ;  /* 0x0000000000007918 */ /* 0x000fc00000000000 */
[----:B------:R-:W-:-:S00]  /*0b50*/  NOP ;  /* 0x0000000000007918 */ /* 0x000fc00000000000 */
[----:B------:R-:W-:-:S00]  /*0b60*/  NOP ;  /* 0x0000000000007918 */ /* 0x000fc00000000000 */
[----:B------:R-:W-:-:S00]  /*0b70*/  NOP ;  /* 0x0000000000007918 */ /* 0x000fc00000000000 */
.L_x_1:


//--------------------- .nv.constant0.triton_poi_fused_add_copy_mul_2 --------------------------
	.section	.nv.constant0.triton_poi_fused_add_copy_mul_2,"a",@progbits
	.sectionflags	@""
	.align	4
.nv.constant0.triton_poi_fused_add_copy_mul_2:
	.zero		552
